//
// Generated by NVIDIA NVVM Compiler
//
// Compiler Build ID: CL-36424714
// Cuda compilation tools, release 13.0, V13.0.88
// Based on NVVM 20.0.0
//

.version 9.0
.target sm_100
.address_size 64

	// .globl	_Z13matrixMulCUDAILj64ELj64ELj64ELj16EEvPfS0_S0_iii
// _ZZ13matrixMulCUDAILj64ELj64ELj64ELj16EEvPfS0_S0_iiiE8a_shared has been demoted
// _ZZ13matrixMulCUDAILj64ELj64ELj64ELj16EEvPfS0_S0_iiiE8b_shared has been demoted

.visible .entry _Z13matrixMulCUDAILj64ELj64ELj64ELj16EEvPfS0_S0_iii(
	.param .u64 .ptr .align 1 _Z13matrixMulCUDAILj64ELj64ELj64ELj16EEvPfS0_S0_iii_param_0,
	.param .u64 .ptr .align 1 _Z13matrixMulCUDAILj64ELj64ELj64ELj16EEvPfS0_S0_iii_param_1,
	.param .u64 .ptr .align 1 _Z13matrixMulCUDAILj64ELj64ELj64ELj16EEvPfS0_S0_iii_param_2,
	.param .u32 _Z13matrixMulCUDAILj64ELj64ELj64ELj16EEvPfS0_S0_iii_param_3,
	.param .u32 _Z13matrixMulCUDAILj64ELj64ELj64ELj16EEvPfS0_S0_iii_param_4,
	.param .u32 _Z13matrixMulCUDAILj64ELj64ELj64ELj16EEvPfS0_S0_iii_param_5
)
{
	.reg .pred 	%p<4>;
	.reg .b32 	%r<43>;
	.reg .b32 	%f<179>;
	.reg .b64 	%rd<28>;
	// demoted variable
	.shared .align 4 .b8 _ZZ13matrixMulCUDAILj64ELj64ELj64ELj16EEvPfS0_S0_iiiE8a_shared[16384];
	// demoted variable
	.shared .align 4 .b8 _ZZ13matrixMulCUDAILj64ELj64ELj64ELj16EEvPfS0_S0_iiiE8b_shared[16384];
	ld.param.u32 	%r19, [_Z13matrixMulCUDAILj64ELj64ELj64ELj16EEvPfS0_S0_iii_param_4];
	ld.param.u32 	%r20, [_Z13matrixMulCUDAILj64ELj64ELj64ELj16EEvPfS0_S0_iii_param_5];
	mov.u32 	%r1, %tid.x;
	mov.u32 	%r2, %tid.y;
	shl.b32 	%r3, %r1, 2;
	mov.u32 	%r21, %ctaid.x;
	shl.b32 	%r22, %r21, 6;
	add.s32 	%r4, %r3, %r22;
	shl.b32 	%r5, %r2, 2;
	mov.u32 	%r23, %ctaid.y;
	shl.b32 	%r24, %r23, 6;
	add.s32 	%r6, %r5, %r24;
	setp.lt.s32 	%p1, %r20, 1;
	mov.f32 	%f147, 0f00000000;
	mov.f32 	%f148, %f147;
	mov.f32 	%f149, %f147;
	mov.f32 	%f150, %f147;
	mov.f32 	%f151, %f147;
	mov.f32 	%f152, %f147;
	mov.f32 	%f153, %f147;
	mov.f32 	%f154, %f147;
	mov.f32 	%f155, %f147;
	mov.f32 	%f156, %f147;
	mov.f32 	%f157, %f147;
	mov.f32 	%f158, %f147;
	mov.f32 	%f159, %f147;
	mov.f32 	%f160, %f147;
	mov.f32 	%f161, %f147;
	mov.f32 	%f162, %f147;
	@%p1 bra 	$L__BB0_5;
	shl.b32 	%r26, %r1, 4;
	mov.u32 	%r27, _ZZ13matrixMulCUDAILj64ELj64ELj64ELj16EEvPfS0_S0_iiiE8b_shared;
	add.s32 	%r28, %r27, %r26;
	shl.b32 	%r29, %r2, 10;
	mov.u32 	%r30, _ZZ13matrixMulCUDAILj64ELj64ELj64ELj16EEvPfS0_S0_iiiE8a_shared;
	add.s32 	%r31, %r30, %r29;
	add.s32 	%r7, %r31, %r26;
	shl.b32 	%r32, %r5, 8;
	add.s32 	%r8, %r28, %r32;
	add.s32 	%r9, %r31, 512;
	add.s32 	%r10, %r28, 256;
	mov.b32 	%r39, 0;
	mov.f32 	%f147, 0f00000000;
	mul.wide.u32 	%rd7, %r20, 4;
	mul.wide.s32 	%rd14, %r19, 4;
$L__BB0_2:
	ld.param.u64 	%rd27, [_Z13matrixMulCUDAILj64ELj64ELj64ELj16EEvPfS0_S0_iii_param_2];
	ld.param.u64 	%rd26, [_Z13matrixMulCUDAILj64ELj64ELj64ELj16EEvPfS0_S0_iii_param_1];
	add.s32 	%r34, %r39, %r3;
	mad.lo.s32 	%r35, %r6, %r20, %r34;
	cvta.to.global.u64 	%rd4, %rd26;
	mul.wide.s32 	%rd5, %r35, 4;
	add.s64 	%rd6, %rd4, %rd5;
	ld.global.v4.f32 	{%f67, %f68, %f69, %f70}, [%rd6];
	st.shared.v4.f32 	[%r7], {%f67, %f68, %f69, %f70};
	add.s64 	%rd8, %rd6, %rd7;
	ld.global.v4.f32 	{%f71, %f72, %f73, %f74}, [%rd8];
	st.shared.v4.f32 	[%r7+256], {%f71, %f72, %f73, %f74};
	add.s64 	%rd9, %rd8, %rd7;
	ld.global.v4.f32 	{%f75, %f76, %f77, %f78}, [%rd9];
	st.shared.v4.f32 	[%r7+512], {%f75, %f76, %f77, %f78};
	add.s64 	%rd10, %rd9, %rd7;
	ld.global.v4.f32 	{%f79, %f80, %f81, %f82}, [%rd10];
	st.shared.v4.f32 	[%r7+768], {%f79, %f80, %f81, %f82};
	add.s32 	%r36, %r39, %r5;
	mad.lo.s32 	%r37, %r36, %r19, %r4;
	cvta.to.global.u64 	%rd11, %rd27;
	mul.wide.s32 	%rd12, %r37, 4;
	add.s64 	%rd13, %rd11, %rd12;
	ld.global.v4.f32 	{%f83, %f84, %f85, %f86}, [%rd13];
	st.shared.v4.f32 	[%r8], {%f83, %f84, %f85, %f86};
	add.s64 	%rd15, %rd13, %rd14;
	ld.global.v4.f32 	{%f87, %f88, %f89, %f90}, [%rd15];
	st.shared.v4.f32 	[%r8+256], {%f87, %f88, %f89, %f90};
	add.s64 	%rd16, %rd15, %rd14;
	ld.global.v4.f32 	{%f91, %f92, %f93, %f94}, [%rd16];
	st.shared.v4.f32 	[%r8+512], {%f91, %f92, %f93, %f94};
	add.s64 	%rd17, %rd16, %rd14;
	ld.global.v4.f32 	{%f95, %f96, %f97, %f98}, [%rd17];
	st.shared.v4.f32 	[%r8+768], {%f95, %f96, %f97, %f98};
	bar.sync 	0;
	mov.b32 	%r42, 512;
	mov.u32 	%r40, %r10;
	mov.u32 	%r41, %r9;
$L__BB0_3:
	ld.shared.f32 	%f99, [%r41+-512];
	ld.shared.f32 	%f100, [%r41+-256];
	ld.shared.f32 	%f101, [%r41];
	ld.shared.f32 	%f102, [%r41+256];
	ld.shared.v4.f32 	{%f103, %f104, %f105, %f106}, [%r40+-256];
	fma.rn.f32 	%f107, %f99, %f103, %f162;
	fma.rn.f32 	%f108, %f99, %f104, %f161;
	fma.rn.f32 	%f109, %f99, %f105, %f160;
	fma.rn.f32 	%f110, %f99, %f106, %f159;
	fma.rn.f32 	%f111, %f100, %f103, %f158;
	fma.rn.f32 	%f112, %f100, %f104, %f157;
	fma.rn.f32 	%f113, %f100, %f105, %f156;
	fma.rn.f32 	%f114, %f100, %f106, %f155;
	fma.rn.f32 	%f115, %f101, %f103, %f154;
	fma.rn.f32 	%f116, %f101, %f104, %f153;
	fma.rn.f32 	%f117, %f101, %f105, %f152;
	fma.rn.f32 	%f118, %f101, %f106, %f151;
	fma.rn.f32 	%f119, %f102, %f103, %f150;
	fma.rn.f32 	%f120, %f102, %f104, %f149;
	fma.rn.f32 	%f121, %f102, %f105, %f148;
	fma.rn.f32 	%f122, %f102, %f106, %f147;
	ld.shared.f32 	%f123, [%r41+-508];
	ld.shared.f32 	%f124, [%r41+-252];
	ld.shared.f32 	%f125, [%r41+4];
	ld.shared.f32 	%f126, [%r41+260];
	ld.shared.v4.f32 	{%f127, %f128, %f129, %f130}, [%r40];
	fma.rn.f32 	%f162, %f123, %f127, %f107;
	fma.rn.f32 	%f161, %f123, %f128, %f108;
	fma.rn.f32 	%f160, %f123, %f129, %f109;
	fma.rn.f32 	%f159, %f123, %f130, %f110;
	fma.rn.f32 	%f158, %f124, %f127, %f111;
	fma.rn.f32 	%f157, %f124, %f128, %f112;
	fma.rn.f32 	%f156, %f124, %f129, %f113;
	fma.rn.f32 	%f155, %f124, %f130, %f114;
	fma.rn.f32 	%f154, %f125, %f127, %f115;
	fma.rn.f32 	%f153, %f125, %f128, %f116;
	fma.rn.f32 	%f152, %f125, %f129, %f117;
	fma.rn.f32 	%f151, %f125, %f130, %f118;
	fma.rn.f32 	%f150, %f126, %f127, %f119;
	fma.rn.f32 	%f149, %f126, %f128, %f120;
	fma.rn.f32 	%f148, %f126, %f129, %f121;
	fma.rn.f32 	%f147, %f126, %f130, %f122;
	add.s32 	%r42, %r42, 8;
	add.s32 	%r41, %r41, 8;
	add.s32 	%r40, %r40, 512;
	setp.ne.s32 	%p2, %r42, 768;
	@%p2 bra 	$L__BB0_3;
	bar.sync 	0;
	add.s32 	%r39, %r39, 64;
	setp.lt.s32 	%p3, %r39, %r20;
	@%p3 bra 	$L__BB0_2;
$L__BB0_5:
	ld.param.u64 	%rd25, [_Z13matrixMulCUDAILj64ELj64ELj64ELj16EEvPfS0_S0_iii_param_0];
	cvta.to.global.u64 	%rd18, %rd25;
	mad.lo.s32 	%r38, %r6, %r19, %r4;
	mul.wide.s32 	%rd19, %r38, 4;
	add.s64 	%rd20, %rd18, %rd19;
	st.global.v4.f32 	[%rd20], {%f162, %f161, %f160, %f159};
	mul.wide.s32 	%rd21, %r19, 4;
	add.s64 	%rd22, %rd20, %rd21;
	st.global.v4.f32 	[%rd22], {%f158, %f157, %f156, %f155};
	add.s64 	%rd23, %rd22, %rd21;
	st.global.v4.f32 	[%rd23], {%f154, %f153, %f152, %f151};
	add.s64 	%rd24, %rd23, %rd21;
	st.global.v4.f32 	[%rd24], {%f150, %f149, %f148, %f147};
	ret;

}


// ===== COMPILED SASS (sm_100) =====

	.target	sm_100

	.elftype	@"ET_EXEC"


//--------------------- .note.nv.tkinfo           --------------------------
	.section	.note.nv.tkinfo,"",@"SHT_NOTE"
	.sectionflags	@"SHF_NOTE_NV_TKINFO"
	.tkinfo
        /*0018*/ 	.word	0x00000002
        /*0030*/ 	.string	""
        /*0030*/ 	.string	"ptxas"
        /*0030*/ 	.string	"Cuda compilation tools, release 13.0, V13.0.88"
        /*0030*/ 	.string	"Build cuda_13.0.r13.0/compiler.36424714_0"
        /*0030*/ 	.string	"-arch sm_100 -m 64 "



//--------------------- .note.nv.cuinfo           --------------------------
	.section	.note.nv.cuinfo,"",@"SHT_NOTE"
	.sectionflags	@"SHF_NOTE_NV_CUINFO"
        /*0018*/ 	.short	0x0002
        /*001a*/ 	.short	0x0064
        /*001c*/ 	.short	0x0082
	.zero		2


//--------------------- .nv.info                  --------------------------
	.section	.nv.info,"",@"SHT_CUDA_INFO"
	.align	4


	//----- nvinfo : EIATTR_REGCOUNT
	.align		4
        /*0000*/ 	.byte	0x04, 0x2f
        /*0002*/ 	.short	(.L_1 - .L_0)
	.align		4
.L_0:
        /*0004*/ 	.word	index@(_Z13matrixMulCUDAILj64ELj64ELj64ELj16EEvPfS0_S0_iii)
        /*0008*/ 	.word	0x0000003e


	//----- nvinfo : EIATTR_FRAME_SIZE
	.align		4
.L_1:
        /*000c*/ 	.byte	0x04, 0x11
        /*000e*/ 	.short	(.L_3 - .L_2)
	.align		4
.L_2:
        /*0010*/ 	.word	index@(_Z13matrixMulCUDAILj64ELj64ELj64ELj16EEvPfS0_S0_iii)
        /*0014*/ 	.word	0x00000000


	//----- nvinfo : EIATTR_MIN_STACK_SIZE
	.align		4
.L_3:
        /*0018*/ 	.byte	0x04, 0x12
        /*001a*/ 	.short	(.L_5 - .L_4)
	.align		4
.L_4:
        /*001c*/ 	.word	index@(_Z13matrixMulCUDAILj64ELj64ELj64ELj16EEvPfS0_S0_iii)
        /*0020*/ 	.word	0x00000000
.L_5:


//--------------------- .nv.compat                --------------------------
	.section	.nv.compat,"",@"SHT_CUDA_COMPAT_INFO"
	.align	4
        /*0000*/ 	.byte	0x02, 0x09, 0x00, 0x00, 0x02, 0x02, 0x01, 0x00, 0x02, 0x05, 0x05, 0x00, 0x03, 0x07, 0x01, 0x01
        /*0010*/ 	.byte	0x02, 0x03, 0x00, 0x00, 0x02, 0x06, 0x01, 0x00, 0x04, 0x0b, 0x08, 0x00, 0x09, 0x00, 0x00, 0x00
        /*0020*/ 	.byte	0x00, 0x00, 0x00, 0x00


//--------------------- .nv.info._Z13matrixMulCUDAILj64ELj64ELj64ELj16EEvPfS0_S0_iii --------------------------
	.section	.nv.info._Z13matrixMulCUDAILj64ELj64ELj64ELj16EEvPfS0_S0_iii,"",@"SHT_CUDA_INFO"
	.sectionflags	@""
	.align	4


	//----- nvinfo : EIATTR_CUDA_API_VERSION
	.align		4
        /*0000*/ 	.byte	0x04, 0x37
        /*0002*/ 	.short	(.L_7 - .L_6)
.L_6:
        /*0004*/ 	.word	0x00000082


	//----- nvinfo : EIATTR_KPARAM_INFO
	.align		4
.L_7:
        /*0008*/ 	.byte	0x04, 0x17
        /*000a*/ 	.short	(.L_9 - .L_8)
.L_8:
        /*000c*/ 	.word	0x00000000
        /*0010*/ 	.short	0x0005
        /*0012*/ 	.short	0x0020
        /*0014*/ 	.byte	0x00, 0xf0, 0x11, 0x00


	//----- nvinfo : EIATTR_KPARAM_INFO
	.align		4
.L_9:
        /*0018*/ 	.byte	0x04, 0x17
        /*001a*/ 	.short	(.L_11 - .L_10)
.L_10:
        /*001c*/ 	.word	0x00000000
        /*0020*/ 	.short	0x0004
        /*0022*/ 	.short	0x001c
        /*0024*/ 	.byte	0x00, 0xf0, 0x11, 0x00


	//----- nvinfo : EIATTR_KPARAM_INFO
	.align		4
.L_11:
        /*0028*/ 	.byte	0x04, 0x17
        /*002a*/ 	.short	(.L_13 - .L_12)
.L_12:
        /*002c*/ 	.word	0x00000000
        /*0030*/ 	.short	0x0003
        /*0032*/ 	.short	0x0018
        /*0034*/ 	.byte	0x00, 0xf0, 0x11, 0x00


	//----- nvinfo : EIATTR_KPARAM_INFO
	.align		4
.L_13:
        /*0038*/ 	.byte	0x04, 0x17
        /*003a*/ 	.short	(.L_15 - .L_14)
.L_14:
        /*003c*/ 	.word	0x00000000
        /*0040*/ 	.short	0x0002
        /*0042*/ 	.short	0x0010
        /*0044*/ 	.byte	0x00, 0xf5, 0x21, 0x00


	//----- nvinfo : EIATTR_KPARAM_INFO
	.align		4
.L_15:
        /*0048*/ 	.byte	0x04, 0x17
        /*004a*/ 	.short	(.L_17 - .L_16)
.L_16:
        /*004c*/ 	.word	0x00000000
        /*0050*/ 	.short	0x0001
        /*0052*/ 	.short	0x0008
        /*0054*/ 	.byte	0x00, 0xf5, 0x21, 0x00


	//----- nvinfo : EIATTR_KPARAM_INFO
	.align		4
.L_17:
        /*0058*/ 	.byte	0x04, 0x17
        /*005a*/ 	.short	(.L_19 - .L_18)
.L_18:
        /*005c*/ 	.word	0x00000000
        /*0060*/ 	.short	0x0000
        /*0062*/ 	.short	0x0000
        /*0064*/ 	.byte	0x00, 0xf5, 0x21, 0x00


	//----- nvinfo : EIATTR_SPARSE_MMA_MASK
	.align		4
.L_19:
        /*0068*/ 	.byte	0x03, 0x50
        /*006a*/ 	.short	0x0000


	//----- nvinfo : EIATTR_MAXREG_COUNT
	.align		4
        /*006c*/ 	.byte	0x03, 0x1b
        /*006e*/ 	.short	0x00ff


	//----- nvinfo : EIATTR_NUM_BARRIERS
	.align		4
        /*0070*/ 	.byte	0x02, 0x4c
        /*0072*/ 	.byte	0x01
	.zero		1


	//----- nvinfo : EIATTR_MERCURY_ISA_VERSION
	.align		4
        /*0074*/ 	.byte	0x03, 0x5f
        /*0076*/ 	.short	0x0101


	//----- nvinfo : EIATTR_VRC_CTA_INIT_COUNT
	.align		4
        /*0078*/ 	.byte	0x02, 0x4a
	.zero		1
	.zero		1


	//----- nvinfo : EIATTR_EXIT_INSTR_OFFSETS
	.align		4
        /*007c*/ 	.byte	0x04, 0x1c
        /*007e*/ 	.short	(.L_21 - .L_20)


	//   ....[0]....
.L_20:
        /*0080*/ 	.word	0x00000ea0


	//----- nvinfo : EIATTR_CBANK_PARAM_SIZE
	.align		4
.L_21:
        /*0084*/ 	.byte	0x03, 0x19
        /*0086*/ 	.short	0x0024


	//----- nvinfo : EIATTR_PARAM_CBANK
	.align		4
        /*0088*/ 	.byte	0x04, 0x0a
        /*008a*/ 	.short	(.L_23 - .L_22)
	.align		4
.L_22:
        /*008c*/ 	.word	index@(.nv.constant0._Z13matrixMulCUDAILj64ELj64ELj64ELj16EEvPfS0_S0_iii)
        /*0090*/ 	.short	0x0380
        /*0092*/ 	.short	0x0024


	//----- nvinfo : EIATTR_SW_WAR
	.align		4
.L_23:
        /*0094*/ 	.byte	0x04, 0x36
        /*0096*/ 	.short	(.L_25 - .L_24)
.L_24:
        /*0098*/ 	.word	0x00000008
.L_25:


//--------------------- .nv.callgraph             --------------------------
	.section	.nv.callgraph,"",@"SHT_CUDA_CALLGRAPH"
	.align	4
	.sectionentsize	8
	.align		4
        /*0000*/ 	.word	0x00000000
	.align		4
        /*0004*/ 	.word	0xffffffff
	.align		4
        /*0008*/ 	.word	0x00000000
	.align		4
        /*000c*/ 	.word	0xfffffffe
	.align		4
        /*0010*/ 	.word	0x00000000
	.align		4
        /*0014*/ 	.word	0xfffffffd
	.align		4
        /*0018*/ 	.word	0x00000000
	.align		4
        /*001c*/ 	.word	0xfffffffc


//--------------------- .text._Z13matrixMulCUDAILj64ELj64ELj64ELj16EEvPfS0_S0_iii --------------------------
	.section	.text._Z13matrixMulCUDAILj64ELj64ELj64ELj16EEvPfS0_S0_iii,"ax",@progbits
	.align	128
        .global         _Z13matrixMulCUDAILj64ELj64ELj64ELj16EEvPfS0_S0_iii
        .type           _Z13matrixMulCUDAILj64ELj64ELj64ELj16EEvPfS0_S0_iii,@function
        .size           _Z13matrixMulCUDAILj64ELj64ELj64ELj16EEvPfS0_S0_iii,(.L_x_4 - _Z13matrixMulCUDAILj64ELj64ELj64ELj16EEvPfS0_S0_iii)
        .other          _Z13matrixMulCUDAILj64ELj64ELj64ELj16EEvPfS0_S0_iii,@"STO_CUDA_ENTRY STV_DEFAULT"
_Z13matrixMulCUDAILj64ELj64ELj64ELj16EEvPfS0_S0_iii:
.text._Z13matrixMulCUDAILj64ELj64ELj64ELj16EEvPfS0_S0_iii:
[----:B------:R-:W-:Y:S01]  /*0000*/  LDC R1, c[0x0][0x37c] ;  /* 0x0000df00ff017b82 */ /* 0x000fe20000000800 */
[----:B------:R-:W0:Y:S01]  /*0010*/  S2R R3, SR_TID.X ;  /* 0x0000000000037919 */ /* 0x000e220000002100 */
[----:B------:R-:W1:Y:S01]  /*0020*/  LDCU UR4, c[0x0][0x3a0] ;  /* 0x00007400ff0477ac */ /* 0x000e620008000800 */
[----:B------:R-:W-:Y:S02]  /*0030*/  CS2R R14, SRZ ;  /* 0x00000000000e7805 */ /* 0x000fe4000001ff00 */
[----:B------:R-:W-:Y:S01]  /*0040*/  CS2R R12, SRZ ;  /* 0x00000000000c7805 */ /* 0x000fe2000001ff00 */
[----:B------:R-:W2:Y:S01]  /*0050*/  S2R R21, SR_TID.Y ;  /* 0x0000000000157919 */ /* 0x000ea20000002200 */
[----:B------:R-:W-:Y:S02]  /*0060*/  CS2R R6, SRZ ;  /* 0x0000000000067805 */ /* 0x000fe4000001ff00 */
[----:B------:R-:W-:Y:S02]  /*0070*/  CS2R R4, SRZ ;  /* 0x0000000000047805 */ /* 0x000fe4000001ff00 */
[----:B------:R-:W-:Y:S01]  /*0080*/  CS2R R10, SRZ ;  /* 0x00000000000a7805 */ /* 0x000fe2000001ff00 */
[----:B------:R-:W3:Y:S01]  /*0090*/  S2R R56, SR_CTAID.X ;  /* 0x0000000000387919 */ /* 0x000ee20000002500 */
[----:B------:R-:W-:-:S02]  /*00a0*/  CS2R R8, SRZ ;  /* 0x0000000000087805 */ /* 0x000fc4000001ff00 */
[----:B------:R-:W-:Y:S02]  /*00b0*/  CS2R R18, SRZ ;  /* 0x0000000000127805 */ /* 0x000fe4000001ff00 */
[----:B------:R-:W-:Y:S01]  /*00c0*/  CS2R R16, SRZ ;  /* 0x0000000000107805 */ /* 0x000fe2000001ff00 */
[----:B------:R-:W4:Y:S01]  /*00d0*/  S2R R45, SR_CTAID.Y ;  /* 0x00000000002d7919 */ /* 0x000f220000002600 */
[----:B------:R-:W2:Y:S01]  /*00e0*/  LDCU.64 UR8, c[0x0][0x358] ;  /* 0x00006b00ff0877ac */ /* 0x000ea20008000a00 */
[----:B-1----:R-:W-:Y:S01]  /*00f0*/  UISETP.GE.AND UP0, UPT, UR4, 0x1, UPT ;  /* 0x000000010400788c */ /* 0x002fe2000bf06270 */
[----:B0-----:R-:W-:Y:S02]  /*0100*/  SHF.L.U32 R47, R3, 0x2, RZ ;  /* 0x00000002032f7819 */ /* 0x001fe400000006ff */
[----:B--2---:R-:W-:Y:S02]  /*0110*/  SHF.L.U32 R46, R21, 0x2, RZ ;  /* 0x00000002152e7819 */ /* 0x004fe400000006ff */
[----:B---3--:R-:W-:-:S02]  /*0120*/  LEA R56, R56, R47, 0x6 ;  /* 0x0000002f38387211 */ /* 0x008fc400078e30ff */
[----:B----4-:R-:W-:Y:S02]  /*0130*/  LEA R45, R45, R46, 0x6 ;  /* 0x0000002e2d2d7211 */ /* 0x010fe400078e30ff */
[----:B------:R-:W-:Y:S05]  /*0140*/  BRA.U !UP0, `(.L_x_0) ;  /* 0x0000000d08287547 */ /* 0x000fea000b800000 */
[----:B------:R-:W0:Y:S01]  /*0150*/  S2UR UR6, SR_CgaCtaId ;  /* 0x00000000000679c3 */ /* 0x000e220000008800 */
[----:B------:R-:W-:Y:S01]  /*0160*/  UMOV UR4, 0x400 ;  /* 0x0000040000047882 */ /* 0x000fe20000000000 */
[----:B------:R-:W-:Y:S01]  /*0170*/  HFMA2 R15, -RZ, RZ, 0, 0 ;  /* 0x00000000ff0f7431 */ /* 0x000fe200000001ff */
[----:B------:R-:W-:Y:S02]  /*0180*/  UIADD3 UR5, UPT, UPT, UR4, 0x4000, URZ ;  /* 0x0000400004057890 */ /* 0x000fe4000fffe0ff */
[----:B0-----:R-:W-:Y:S02]  /*0190*/  ULEA UR4, UR6, UR4, 0x18 ;  /* 0x0000000406047291 */ /* 0x001fe4000f8ec0ff */
[----:B------:R-:W-:-:S04]  /*01a0*/  ULEA UR5, UR6, UR5, 0x18 ;  /* 0x0000000506057291 */ /* 0x000fc8000f8ec0ff */
[----:B------:R-:W-:Y:S01]  /*01b0*/  LEA R0, R21, UR4, 0xa ;  /* 0x0000000415007c11 */ /* 0x000fe2000f8e50ff */
[----:B------:R-:W-:Y:S01]  /*01c0*/  UMOV UR4, URZ ;  /* 0x000000ff00047c82 */ /* 0x000fe20008000000 */
[C---:B------:R-:W-:Y:S02]  /*01d0*/  LEA R2, R3.reuse, UR5, 0x4 ;  /* 0x0000000503027c11 */ /* 0x040fe4000f8e20ff */
[----:B------:R-:W-:Y:S02]  /*01e0*/  LEA R44, R3, R0, 0x4 ;  /* 0x00000000032c7211 */ /* 0x000fe400078e20ff */
[----:B------:R-:W-:Y:S02]  /*01f0*/  LEA R3, R21, R2, 0xa ;  /* 0x0000000215037211 */ /* 0x000fe400078e50ff */
[----:B------:R-:W-:Y:S02]  /*0200*/  IADD3 R0, PT, PT, R0, 0x200, RZ ;  /* 0x0000020000007810 */ /* 0x000fe40007ffe0ff */
[----:B------:R-:W-:-:S07]  /*0210*/  IADD3 R2, PT, PT, R2, 0x100, RZ ;  /* 0x0000010002027810 */ /* 0x000fce0007ffe0ff */
.L_x_2:
[----:B------:R-:W0:Y:S01]  /*0220*/  LDC R58, c[0x0][0x3a0] ;  /* 0x0000e800ff3a7b82 */ /* 0x000e220000000800 */
[----:B------:R-:W-:-:S07]  /*0230*/  IADD3 R20, PT, PT, R47, UR4, RZ ;  /* 0x000000042f147c10 */ /* 0x000fce000fffe0ff */
[----:B------:R-:W1:Y:S08]  /*0240*/  LDC.64 R48, c[0x0][0x388] ;  /* 0x0000e200ff307b82 */ /* 0x000e700000000a00 */
[----:B------:R-:W2:Y:S08]  /*0250*/  LDC R41, c[0x0][0x39c] ;  /* 0x0000e700ff297b82 */ /* 0x000eb00000000800 */
[----:B------:R-:W3:Y:S01]  /*0260*/  LDC.64 R28, c[0x0][0x390] ;  /* 0x0000e400ff1c7b82 */ /* 0x000ee20000000a00 */
[----:B0-----:R-:W-:-:S04]  /*0270*/  IMAD R21, R45, R58, R20 ;  /* 0x0000003a2d157224 */ /* 0x001fc800078e0214 */
[----:B-1----:R-:W-:Y:S01]  /*0280*/  IMAD.WIDE R48, R21, 0x4, R48 ;  /* 0x0000000415307825 */ /* 0x002fe200078e0230 */
[----:B------:R-:W-:-:S03]  /*0290*/  IADD3 R21, PT, PT, R46, UR4, RZ ;  /* 0x000000042e157c10 */ /* 0x000fc6000fffe0ff */
[----:B------:R-:W-:Y:S02]  /*02a0*/  IMAD.WIDE.U32 R22, R58, 0x4, R48 ;  /* 0x000000043a167825 */ /* 0x000fe400078e0030 */
[----:B------:R-:W4:Y:S02]  /*02b0*/  LDG.E.128 R48, desc[UR8][R48.64] ;  /* 0x0000000830307981 */ /* 0x000f24000c1e1d00 */
[----:B--2---:R-:W-:Y:S02]  /*02c0*/  IMAD R21, R21, R41, R56 ;  /* 0x0000002915157224 */ /* 0x004fe400078e0238 */
[----:B------:R-:W2:Y:S02]  /*02d0*/  LDG.E.128 R52, desc[UR8][R22.64] ;  /* 0x0000000816347981 */ /* 0x000ea4000c1e1d00 */
[----:B---3--:R-:W-:-:S04]  /*02e0*/  IMAD.WIDE R28, R21, 0x4, R28 ;  /* 0x00000004151c7825 */ /* 0x008fc800078e021c */
[----:B------:R-:W-:-:S04]  /*02f0*/  IMAD.WIDE.U32 R20, R58, 0x4, R22 ;  /* 0x000000043a147825 */ /* 0x000fc800078e0016 */
[C---:B------:R-:W-:Y:S02]  /*0300*/  IMAD.WIDE R32, R41.reuse, 0x4, R28 ;  /* 0x0000000429207825 */ /* 0x040fe400078e021c */
[----:B------:R-:W3:Y:S02]  /*0310*/  LDG.E.128 R28, desc[UR8][R28.64] ;  /* 0x000000081c1c7981 */ /* 0x000ee4000c1e1d00 */
[----:B------:R-:W-:Y:S02]  /*0320*/  IMAD.WIDE.U32 R24, R58, 0x4, R20 ;  /* 0x000000043a187825 */ /* 0x000fe400078e0014 */
[----:B------:R-:W5:Y:S02]  /*0330*/  LDG.E.128 R20, desc[UR8][R20.64] ;  /* 0x0000000814147981 */ /* 0x000f64000c1e1d00 */
[C---:B------:R-:W-:Y:S02]  /*0340*/  IMAD.WIDE R36, R41.reuse, 0x4, R32 ;  /* 0x0000000429247825 */ /* 0x040fe400078e0220 */
[----:B------:R-:W3:Y:S02]  /*0350*/  LDG.E.128 R24, desc[UR8][R24.64] ;  /* 0x0000000818187981 */ /* 0x000ee4000c1e1d00 */
[----:B------:R-:W-:-:S02]  /*0360*/  IMAD.WIDE R40, R41, 0x4, R36 ;  /* 0x0000000429287825 */ /* 0x000fc400078e0224 */
[----:B------:R-:W3:Y:S04]  /*0370*/  LDG.E.128 R32, desc[UR8][R32.64] ;  /* 0x0000000820207981 */ /* 0x000ee8000c1e1d00 */
[----:B------:R-:W3:Y:S04]  /*0380*/  LDG.E.128 R36, desc[UR8][R36.64] ;  /* 0x0000000824247981 */ /* 0x000ee8000c1e1d00 */
[----:B------:R-:W3:Y:S01]  /*0390*/  LDG.E.128 R40, desc[UR8][R40.64] ;  /* 0x0000000828287981 */ /* 0x000ee2000c1e1d00 */
[----:B------:R-:W-:Y:S01]  /*03a0*/  UIADD3 UR4, UPT, UPT, UR4, 0x40, URZ ;  /* 0x0000004004047890 */ /* 0x000fe2000fffe0ff */
[----:B------:R-:W-:-:S05]  /*03b0*/  UMOV UR5, 0x200 ;  /* 0x0000020000057882 */ /* 0x000fca0000000000 */
[----:B------:R-:W-:Y:S01]  /*03c0*/  ISETP.LE.AND P0, PT, R58, UR4, PT ;  /* 0x000000043a007c0c */ /* 0x000fe2000bf03270 */
[----:B----4-:R0:W-:Y:S04]  /*03d0*/  STS.128 [R44], R48 ;  /* 0x000000302c007388 */ /* 0x0101e80000000c00 */
[----:B--2---:R1:W-:Y:S04]  /*03e0*/  STS.128 [R44+0x100], R52 ;  /* 0x000100342c007388 */ /* 0x0043e80000000c00 */
[----:B-----5:R1:W-:Y:S04]  /*03f0*/  STS.128 [R44+0x200], R20 ;  /* 0x000200142c007388 */ /* 0x0203e80000000c00 */
[----:B---3--:R1:W-:Y:S04]  /*0400*/  STS.128 [R44+0x300], R24 ;  /* 0x000300182c007388 */ /* 0x0083e80000000c00 */
[----:B------:R1:W-:Y:S04]  /*0410*/  STS.128 [R3], R28 ;  /* 0x0000001c03007388 */ /* 0x0003e80000000c00 */
[----:B------:R1:W-:Y:S04]  /*0420*/  STS.128 [R3+0x100], R32 ;  /* 0x0001002003007388 */ /* 0x0003e80000000c00 */
[----:B------:R1:W-:Y:S04]  /*0430*/  STS.128 [R3+0x200], R36 ;  /* 0x0002002403007388 */ /* 0x0003e80000000c00 */
[----:B------:R1:W-:Y:S01]  /*0440*/  STS.128 [R3+0x300], R40 ;  /* 0x0003002803007388 */ /* 0x0003e20000000c00 */
[----:B0-----:R-:W-:-:S02]  /*0450*/  MOV R49, R2 ;  /* 0x0000000200317202 */ /* 0x001fc40000000f00 */
[----:B------:R-:W-:Y:S01]  /*0460*/  MOV R48, R0 ;  /* 0x0000000000307202 */ /* 0x000fe20000000f00 */
[----:B------:R-:W-:Y:S06]  /*0470*/  BAR.SYNC.DEFER_BLOCKING 0x0 ;  /* 0x0000000000007b1d */ /* 0x000fec0000010000 */
.L_x_1:
[----:B-1----:R-:W-:Y:S01]  /*0480*/  LDS.128 R24, [R49+-0x100] ;  /* 0xffff000031187984 */ /* 0x002fe20000000c00 */
[----:B------:R-:W-:-:S03]  /*0490*/  UIADD3 UR5, UPT, UPT, UR5, 0x20, URZ ;  /* 0x0000002005057890 */ /* 0x000fc6000fffe0ff */
[----:B------:R-:W0:Y:S01]  /*04a0*/  LDS.128 R32, [R48] ;  /* 0x0000000030207984 */ /* 0x000e220000000c00 */
[----:B------:R-:W-:-:S03]  /*04b0*/  UISETP.NE.AND UP0, UPT, UR5, 0x300, UPT ;  /* 0x000003000500788c */ /* 0x000fc6000bf05270 */
[----:B------:R-:W1:Y:S04]  /*04c0*/  LDS.128 R20, [R48+-0x200] ;  /* 0xfffe000030147984 */ /* 0x000e680000000c00 */
[----:B------:R-:W2:Y:S04]  /*04d0*/  LDS.128 R28, [R48+-0x100] ;  /* 0xffff0000301c7984 */ /* 0x000ea80000000c00 */
[----:B------:R-:W3:Y:S04]  /*04e0*/  LDS.128 R36, [R48+0x100] ;  /* 0x0001000030247984 */ /* 0x000ee80000000c00 */
[----:B------:R-:W4:Y:S01]  /*04f0*/  LDS.128 R40, [R49] ;  /* 0x0000000031287984 */ /* 0x000f220000000c00 */
[C---:B0-----:R-:W-:Y:S01]  /*0500*/  FFMA R55, R32.reuse, R24, R4 ;  /* 0x0000001820377223 */ /* 0x041fe20000000004 */
[C---:B------:R-:W-:Y:S01]  /*0510*/  FFMA R50, R32.reuse, R25, R5 ;  /* 0x0000001920327223 */ /* 0x040fe20000000005 */
[C---:B------:R-:W-:Y:S01]  /*0520*/  FFMA R57, R32.reuse, R26, R6 ;  /* 0x0000001a20397223 */ /* 0x040fe20000000006 */
[----:B------:R-:W-:Y:S01]  /*0530*/  FFMA R32, R32, R27, R7 ;  /* 0x0000001b20207223 */ /* 0x000fe20000000007 */
[C---:B-1----:R-:W-:Y:S01]  /*0540*/  FFMA R51, R20.reuse, R24, R16 ;  /* 0x0000001814337223 */ /* 0x042fe20000000010 */
[----:B------:R-:W0:Y:S01]  /*0550*/  LDS.128 R4, [R49+0x100] ;  /* 0x0001000031047984 */ /* 0x000e220000000c00 */
[C---:B------:R-:W-:Y:S01]  /*0560*/  FFMA R16, R20.reuse, R25, R17 ;  /* 0x0000001914107223 */ /* 0x040fe20000000011 */
[C---:B------:R-:W-:Y:S01]  /*0570*/  FFMA R17, R20.reuse, R26, R18 ;  /* 0x0000001a14117223 */ /* 0x040fe20000000012 */
[----:B------:R-:W-:Y:S01]  /*0580*/  FFMA R20, R20, R27, R19 ;  /* 0x0000001b14147223 */ /* 0x000fe20000000013 */
[C---:B--2---:R-:W-:Y:S01]  /*0590*/  FFMA R19, R28.reuse, R24, R8 ;  /* 0x000000181c137223 */ /* 0x044fe20000000008 */
[C---:B------:R-:W-:Y:S01]  /*05a0*/  FFMA R18, R28.reuse, R25, R9 ;  /* 0x000000191c127223 */ /* 0x040fe20000000009 */
[C---:B------:R-:W-:Y:S01]  /*05b0*/  FFMA R53, R28.reuse, R26, R10 ;  /* 0x0000001a1c357223 */ /* 0x040fe2000000000a */
[----:B------:R-:W-:Y:S01]  /*05c0*/  FFMA R28, R28, R27, R11 ;  /* 0x0000001b1c1c7223 */ /* 0x000fe2000000000b */
[C---:B---3--:R-:W-:Y:S01]  /*05d0*/  FFMA R59, R36.reuse, R24, R12 ;  /* 0x00000018243b7223 */ /* 0x048fe2000000000c */
[----:B------:R-:W1:Y:S01]  /*05e0*/  LDS.128 R8, [R49+0x200] ;  /* 0x0002000031087984 */ /* 0x000e620000000c00 */
[C---:B------:R-:W-:Y:S01]  /*05f0*/  FFMA R12, R36.reuse, R25, R13 ;  /* 0x00000019240c7223 */ /* 0x040fe2000000000d */
[C---:B------:R-:W-:Y:S01]  /*0600*/  FFMA R13, R36.reuse, R26, R14 ;  /* 0x0000001a240d7223 */ /* 0x040fe2000000000e */
[----:B------:R-:W-:Y:S01]  /*0610*/  FFMA R36, R36, R27, R15 ;  /* 0x0000001b24247223 */ /* 0x000fe2000000000f */
[-C--:B----4-:R-:W-:Y:S01]  /*0620*/  FFMA R51, R40, R21.reuse, R51 ;  /* 0x0000001528337223 */ /* 0x090fe20000000033 */
[-C--:B------:R-:W-:Y:S01]  /*0630*/  FFMA R16, R41, R21.reuse, R16 ;  /* 0x0000001529107223 */ /* 0x080fe20000000010 */
[-C--:B------:R-:W-:Y:S01]  /*0640*/  FFMA R17, R42, R21.reuse, R17 ;  /* 0x000000152a117223 */ /* 0x080fe20000000011 */
[----:B------:R-:W-:Y:S01]  /*0650*/  FFMA R20, R43, R21, R20 ;  /* 0x000000152b147223 */ /* 0x000fe20000000014 */
[-C--:B------:R-:W-:Y:S01]  /*0660*/  FFMA R19, R40, R29.reuse, R19 ;  /* 0x0000001d28137223 */ /* 0x080fe20000000013 */
[-C--:B------:R-:W-:Y:S01]  /*0670*/  FFMA R18, R41, R29.reuse, R18 ;  /* 0x0000001d29127223 */ /* 0x080fe20000000012 */
[CC--:B------:R-:W-:Y:S01]  /*0680*/  FFMA R53, R42.reuse, R29.reuse, R53 ;  /* 0x0000001d2a357223 */ /* 0x0c0fe20000000035 */
[----:B------:R-:W-:Y:S01]  /*0690*/  FFMA R28, R43, R29, R28 ;  /* 0x0000001d2b1c7223 */ /* 0x000fe2000000001c */
[CC--:B------:R-:W-:Y:S01]  /*06a0*/  FFMA R12, R41.reuse, R37.reuse, R12 ;  /* 0x00000025290c7223 */ /* 0x0c0fe2000000000c */
[----:B------:R-:W-:Y:S01]  /*06b0*/  FFMA R13, R42, R37, R13 ;  /* 0x000000252a0d7223 */ /* 0x000fe2000000000d */
[-C--:B------:R-:W-:Y:S01]  /*06c0*/  FFMA R55, R40, R33.reuse, R55 ;  /* 0x0000002128377223 */ /* 0x080fe20000000037 */
[-C--:B------:R-:W-:Y:S01]  /*06d0*/  FFMA R50, R41, R33.reuse, R50 ;  /* 0x0000002129327223 */ /* 0x080fe20000000032 */
[-C--:B------:R-:W-:Y:S01]  /*06e0*/  FFMA R57, R42, R33.reuse, R57 ;  /* 0x000000212a397223 */ /* 0x080fe20000000039 */
[C---:B------:R-:W-:Y:S01]  /*06f0*/  FFMA R32, R43.reuse, R33, R32 ;  /* 0x000000212b207223 */ /* 0x040fe20000000020 */
[-C--:B------:R-:W-:Y:S01]  /*0700*/  FFMA R59, R40, R37.reuse, R59 ;  /* 0x00000025283b7223 */ /* 0x080fe2000000003b */
[----:B------:R-:W-:Y:S01]  /*0710*/  FFMA R36, R43, R37, R36 ;  /* 0x000000252b247223 */ /* 0x000fe20000000024 */
[-C--:B0-----:R-:W-:Y:S01]  /*0720*/  FFMA R51, R4, R22.reuse, R51 ;  /* 0x0000001604337223 */ /* 0x081fe20000000033 */
[-C--:B------:R-:W-:Y:S01]  /*0730*/  FFMA R24, R5, R22.reuse, R16 ;  /* 0x0000001605187223 */ /* 0x080fe20000000010 */
[-C--:B------:R-:W-:Y:S01]  /*0740*/  FFMA R21, R6, R22.reuse, R17 ;  /* 0x0000001606157223 */ /* 0x080fe20000000011 */
[----:B------:R-:W-:Y:S01]  /*0750*/  FFMA R20, R7, R22, R20 ;  /* 0x0000001607147223 */ /* 0x000fe20000000014 */
[-C--:B------:R-:W-:Y:S01]  /*0760*/  FFMA R25, R4, R30.reuse, R19 ;  /* 0x0000001e04197223 */ /* 0x080fe20000000013 */
        /* <DEDUP_REMOVED lines=11> */
[----:B------:R-:W-:Y:S01]  /*0820*/  LDS.128 R12, [R49+0x300] ;  /* 0x00030000310c7984 */ /* 0x000fe20000000c00 */
[-C--:B-1----:R-:W-:Y:S01]  /*0830*/  FFMA R51, R8, R23.reuse, R51 ;  /* 0x0000001708337223 */ /* 0x082fe20000000033 */
[-C--:B------:R-:W-:Y:S01]  /*0840*/  FFMA R34, R9, R23.reuse, R24 ;  /* 0x0000001709227223 */ /* 0x080fe20000000018 */
[-C--:B------:R-:W-:Y:S01]  /*0850*/  FFMA R37, R10, R23.reuse, R21 ;  /* 0x000000170a257223 */ /* 0x080fe20000000015 */
[----:B------:R-:W0:Y:S01]  /*0860*/  LDS.128 R4, [R48+-0xf0] ;  /* 0xffff100030047984 */ /* 0x000e220000000c00 */
[----:B------:R-:W-:Y:S01]  /*0870*/  FFMA R40, R11, R23, R20 ;  /* 0x000000170b287223 */ /* 0x000fe20000000014 */
[-C--:B------:R-:W-:Y:S01]  /*0880*/  FFMA R33, R8, R31.reuse, R25 ;  /* 0x0000001f08217223 */ /* 0x080fe20000000019 */
[-C--:B------:R-:W-:Y:S01]  /*0890*/  FFMA R38, R9, R31.reuse, R22 ;  /* 0x0000001f09267223 */ /* 0x080fe20000000016 */
[----:B------:R-:W1:Y:S01]  /*08a0*/  LDS.128 R16, [R48+-0x1f0] ;  /* 0xfffe100030107984 */ /* 0x000e620000000c00 */
[-C--:B------:R-:W-:Y:S01]  /*08b0*/  FFMA R53, R10, R31.reuse, R53 ;  /* 0x0000001f0a357223 */ /* 0x080fe20000000035 */
[----:B------:R-:W-:Y:S01]  /*08c0*/  FFMA R30, R11, R31, R30 ;  /* 0x0000001f0b1e7223 */ /* 0x000fe2000000001e */
[-C--:B------:R-:W-:Y:S01]  /*08d0*/  FFMA R55, R8, R35.reuse, R55 ;  /* 0x0000002308377223 */ /* 0x080fe20000000037 */
[----:B------:R-:W2:Y:S01]  /*08e0*/  LDS.128 R24, [R48+0x10] ;  /* 0x0000100030187984 */ /* 0x000ea20000000c00 */
[-C--:B------:R-:W-:Y:S01]  /*08f0*/  FFMA R50, R9, R35.reuse, R50 ;  /* 0x0000002309327223 */ /* 0x080fe20000000032 */
[-C--:B------:R-:W-:Y:S01]  /*0900*/  FFMA R57, R10, R35.reuse, R57 ;  /* 0x000000230a397223 */ /* 0x080fe20000000039 */
[----:B------:R-:W-:Y:S01]  /*0910*/  FFMA R42, R11, R35, R32 ;  /* 0x000000230b2a7223 */ /* 0x000fe20000000020 */
[----:B------:R3:W4:Y:S01]  /*0920*/  LDS.128 R20, [R48+0x110] ;  /* 0x0001100030147984 */ /* 0x0007220000000c00 */
[-C--:B------:R-:W-:Y:S01]  /*0930*/  FFMA R59, R8, R39.reuse, R59 ;  /* 0x00000027083b7223 */ /* 0x080fe2000000003b */
[-C--:B------:R-:W-:Y:S01]  /*0940*/  FFMA R32, R9, R39.reuse, R28 ;  /* 0x0000002709207223 */ /* 0x080fe2000000001c */
[-C--:B------:R-:W-:Y:S01]  /*0950*/  FFMA R35, R10, R39.reuse, R29 ;  /* 0x000000270a237223 */ /* 0x080fe2000000001d */
[----:B------:R-:W-:-:S02]  /*0960*/  FFMA R36, R11, R39, R36 ;  /* 0x000000270b247223 */ /* 0x000fc40000000024 */
[----:B------:R-:W5:Y:S01]  /*0970*/  LDS.128 R8, [R49+0x400] ;  /* 0x0004000031087984 */ /* 0x000f620000000c00 */
[----:B---3--:R-:W-:Y:S01]  /*0980*/  IADD3 R48, PT, PT, R48, 0x20, RZ ;  /* 0x0000002030307810 */ /* 0x008fe20007ffe0ff */
        /* <DEDUP_REMOVED lines=13> */
[C---:B----4-:R-:W-:Y:S01]  /*0a60*/  FFMA R59, R20.reuse, R12, R59 ;  /* 0x0000000c143b7223 */ /* 0x050fe2000000003b */
[C---:B------:R-:W-:Y:S01]  /*0a70*/  FFMA R32, R20.reuse, R13, R32 ;  /* 0x0000000d14207223 */ /* 0x040fe20000000020 */
[C---:B------:R-:W-:Y:S01]  /*0a80*/  FFMA R35, R20.reuse, R14, R35 ;  /* 0x0000000e14237223 */ /* 0x040fe20000000023 */
[----:B------:R-:W-:-:S02]  /*0a90*/  FFMA R36, R20, R15, R36 ;  /* 0x0000000f14247223 */ /* 0x000fc40000000024 */
[----:B------:R1:W2:Y:S01]  /*0aa0*/  LDS.128 R12, [R49+0x600] ;  /* 0x00060000310c7984 */ /* 0x0002a20000000c00 */
[-C--:B-----5:R-:W-:Y:S01]  /*0ab0*/  FFMA R51, R8, R17.reuse, R51 ;  /* 0x0000001108337223 */ /* 0x0a0fe20000000033 */
[CC--:B------:R-:W-:Y:S01]  /*0ac0*/  FFMA R34, R9.reuse, R17.reuse, R34 ;  /* 0x0000001109227223 */ /* 0x0c0fe20000000022 */
[----:B------:R-:W-:Y:S01]  /*0ad0*/  FFMA R37, R10, R17, R37 ;  /* 0x000000110a257223 */ /* 0x000fe20000000025 */
[-C--:B------:R-:W-:Y:S01]  /*0ae0*/  FFMA R33, R8, R5.reuse, R33 ;  /* 0x0000000508217223 */ /* 0x080fe20000000021 */
[-C--:B------:R-:W-:Y:S01]  /*0af0*/  FFMA R38, R9, R5.reuse, R38 ;  /* 0x0000000509267223 */ /* 0x080fe20000000026 */
[-C--:B------:R-:W-:Y:S01]  /*0b00*/  FFMA R53, R10, R5.reuse, R53 ;  /* 0x000000050a357223 */ /* 0x080fe20000000035 */
[C---:B------:R-:W-:Y:S01]  /*0b10*/  FFMA R4, R11.reuse, R5, R4 ;  /* 0x000000050b047223 */ /* 0x040fe20000000004 */
        /* <DEDUP_REMOVED lines=9> */
[----:B-1----:R-:W-:Y:S01]  /*0bb0*/  IADD3 R49, PT, PT, R49, 0x800, RZ ;  /* 0x0000080031317810 */ /* 0x002fe20007ffe0ff */
[-C--:B0-----:R-:W-:Y:S01]  /*0bc0*/  FFMA R51, R28, R18.reuse, R51 ;  /* 0x000000121c337223 */ /* 0x081fe20000000033 */
        /* <DEDUP_REMOVED lines=15> */
[-C--:B--2---:R-:W-:Y:S01]  /*0cc0*/  FFMA R16, R12, R19.reuse, R51 ;  /* 0x000000130c107223 */ /* 0x084fe20000000033 */
        /* <DEDUP_REMOVED lines=15> */
[----:B------:R-:W-:Y:S06]  /*0dc0*/  BRA.U UP0, `(.L_x_1) ;  /* 0xfffffff500ac7547 */ /* 0x000fec000b83ffff */
[----:B------:R-:W-:Y:S06]  /*0dd0*/  BAR.SYNC.DEFER_BLOCKING 0x0 ;  /* 0x0000000000007b1d */ /* 0x000fec0000010000 */
[----:B------:R-:W-:Y:S05]  /*0de0*/  @!P0 BRA `(.L_x_2) ;  /* 0xfffffff4000c8947 */ /* 0x000fea000383ffff */
.L_x_0:
[----:B------:R-:W0:Y:S08]  /*0df0*/  LDC R25, c[0x0][0x39c] ;  /* 0x0000e700ff197b82 */ /* 0x000e300000000800 */
[----:B------:R-:W1:Y:S01]  /*0e00*/  LDC.64 R2, c[0x0][0x380] ;  /* 0x0000e000ff027b82 */ /* 0x000e620000000a00 */
[----:B0-----:R-:W-:-:S04]  /*0e10*/  IMAD R45, R45, R25, R56 ;  /* 0x000000192d2d7224 */ /* 0x001fc800078e0238 */
[----:B-1----:R-:W-:-:S05]  /*0e20*/  IMAD.WIDE R2, R45, 0x4, R2 ;  /* 0x000000042d027825 */ /* 0x002fca00078e0202 */
[----:B------:R-:W-:Y:S01]  /*0e30*/  STG.E.128 desc[UR8][R2.64], R16 ;  /* 0x0000001002007986 */ /* 0x000fe2000c101d08 */
[----:B------:R-:W-:-:S05]  /*0e40*/  IMAD.WIDE R20, R25, 0x4, R2 ;  /* 0x0000000419147825 */ /* 0x000fca00078e0202 */
[----:B------:R-:W-:Y:S01]  /*0e50*/  STG.E.128 desc[UR8][R20.64], R8 ;  /* 0x0000000814007986 */ /* 0x000fe2000c101d08 */
[----:B------:R-:W-:-:S05]  /*0e60*/  IMAD.WIDE R22, R25, 0x4, R20 ;  /* 0x0000000419167825 */ /* 0x000fca00078e0214 */
[----:B------:R-:W-:Y:S01]  /*0e70*/  STG.E.128 desc[UR8][R22.64], R4 ;  /* 0x0000000416007986 */ /* 0x000fe2000c101d08 */
[----:B------:R-:W-:-:S05]  /*0e80*/  IMAD.WIDE R24, R25, 0x4, R22 ;  /* 0x0000000419187825 */ /* 0x000fca00078e0216 */
[----:B------:R-:W-:Y:S01]  /*0e90*/  STG.E.128 desc[UR8][R24.64], R12 ;  /* 0x0000000c18007986 */ /* 0x000fe2000c101d08 */
[----:B------:R-:W-:Y:S05]  /*0ea0*/  EXIT ;  /* 0x000000000000794d */ /* 0x000fea0003800000 */
.L_x_3:
[----:B------:R-:W-:-:S00]  /*0eb0*/  BRA `(.L_x_3) ;  /* 0xfffffffc00fc7947 */ /* 0x000fc0000383ffff */
[----:B------:R-:W-:-:S00]  /*0ec0*/  NOP ;  /* 0x0000000000007918 */ /* 0x000fc00000000000 */
        /* <DEDUP_REMOVED lines=11> */
.L_x_4:


//--------------------- .nv.shared._Z13matrixMulCUDAILj64ELj64ELj64ELj16EEvPfS0_S0_iii --------------------------
	.section	.nv.shared._Z13matrixMulCUDAILj64ELj64ELj64ELj16EEvPfS0_S0_iii,"aw",@nobits
	.sectionflags	@""
	.align	4
.nv.shared._Z13matrixMulCUDAILj64ELj64ELj64ELj16EEvPfS0_S0_iii:
	.zero		33792


//--------------------- .nv.shared.reserved.0     --------------------------
	.section	.nv.shared.reserved.0,"aw",@nobits
	.weak		__nv_reservedSMEM_offset_0_alias
	.size		__nv_reservedSMEM_offset_0_alias, 0, 64
	.other		__nv_reservedSMEM_offset_0_alias,@"STO_CUDA_RESERVED_SHARED STV_DEFAULT"
__nv_reservedSMEM_offset_0_alias:
	.zero		0
	.zero		64


//--------------------- .nv.constant0._Z13matrixMulCUDAILj64ELj64ELj64ELj16EEvPfS0_S0_iii --------------------------
	.section	.nv.constant0._Z13matrixMulCUDAILj64ELj64ELj64ELj16EEvPfS0_S0_iii,"a",@progbits
	.sectionflags	@""
	.align	4
.nv.constant0._Z13matrixMulCUDAILj64ELj64ELj64ELj16EEvPfS0_S0_iii:
	.zero		932


//--------------------- SYMBOLS --------------------------

	.type		.nv.reservedSmem.offset0,@object
	.size		.nv.reservedSmem.offset0,0x4
	.type		.nv.reservedSmem.cap,@object
	.size		.nv.reservedSmem.cap,0x4
